	.headerflags	@"EF_CUDA_TEXMODE_UNIFIED EF_CUDA_64BIT_ADDRESS EF_CUDA_ACCELERATORS EF_CUDA_SM90 EF_CUDA_VIRTUAL_SM(EF_CUDA_SM90)"
	.elftype	@"ET_EXEC"


//--------------------- .nv.info                  --------------------------
	.section	.nv.info,"",@"SHT_CUDA_INFO"
	.align	4


	//----- nvinfo : EIATTR_REGCOUNT
	.align		4
        /*0000*/ 	.byte	0x04, 0x2f
        /*0002*/ 	.short	(.L_1 - .L_0)
	.align		4
.L_0:
        /*0004*/ 	.word	index@(triton_per_fused_abs_mean_sub_17)
        /*0008*/ 	.word	0x0000001d


	//----- nvinfo : EIATTR_MIN_STACK_SIZE
	.align		4
.L_1:
        /*000c*/ 	.byte	0x04, 0x12
        /*000e*/ 	.short	(.L_3 - .L_2)
	.align		4
.L_2:
        /*0010*/ 	.word	index@(triton_per_fused_abs_mean_sub_17)
        /*0014*/ 	.word	0x00000000


	//----- nvinfo : EIATTR_FRAME_SIZE
	.align		4
.L_3:
        /*0018*/ 	.byte	0x04, 0x11
        /*001a*/ 	.short	(.L_5 - .L_4)
	.align		4
.L_4:
        /*001c*/ 	.word	index@(triton_per_fused_abs_mean_sub_17)
        /*0020*/ 	.word	0x00000000


	//----- nvinfo : EIATTR_MIN_STACK_SIZE
	.align		4
.L_5:
        /*0024*/ 	.byte	0x04, 0x12
        /*0026*/ 	.short	(.L_7 - .L_6)
	.align		4
.L_6:
        /*0028*/ 	.word	index@(triton_per_fused_abs_mean_sub_17)
        /*002c*/ 	.word	0x00000000
.L_7:


//--------------------- .nv.info.triton_per_fused_abs_mean_sub_17 --------------------------
	.section	.nv.info.triton_per_fused_abs_mean_sub_17,"",@"SHT_CUDA_INFO"
	.sectionflags	@""
	.align	4


	//----- nvinfo : EIATTR_CUDA_API_VERSION
	.align		4
        /*0000*/ 	.byte	0x04, 0x37
        /*0002*/ 	.short	(.L_9 - .L_8)
.L_8:
        /*0004*/ 	.word	0x0000007c


	//----- nvinfo : EIATTR_KPARAM_INFO
	.align		4
.L_9:
        /*0008*/ 	.byte	0x04, 0x17
        /*000a*/ 	.short	(.L_11 - .L_10)
.L_10:
        /*000c*/ 	.word	0x00000000
        /*0010*/ 	.short	0x0004
        /*0012*/ 	.short	0x001c
        /*0014*/ 	.byte	0x00, 0xf0, 0x11, 0x00


	//----- nvinfo : EIATTR_KPARAM_INFO
	.align		4
.L_11:
        /*0018*/ 	.byte	0x04, 0x17
        /*001a*/ 	.short	(.L_13 - .L_12)
.L_12:
        /*001c*/ 	.word	0x00000000
        /*0020*/ 	.short	0x0003
        /*0022*/ 	.short	0x0018
        /*0024*/ 	.byte	0x00, 0xf0, 0x11, 0x00


	//----- nvinfo : EIATTR_KPARAM_INFO
	.align		4
.L_13:
        /*0028*/ 	.byte	0x04, 0x17
        /*002a*/ 	.short	(.L_15 - .L_14)
.L_14:
        /*002c*/ 	.word	0x00000000
        /*0030*/ 	.short	0x0002
        /*0032*/ 	.short	0x0010
        /*0034*/ 	.byte	0x00, 0xf4, 0x21, 0x00


	//----- nvinfo : EIATTR_KPARAM_INFO
	.align		4
.L_15:
        /*0038*/ 	.byte	0x04, 0x17
        /*003a*/ 	.short	(.L_17 - .L_16)
.L_16:
        /*003c*/ 	.word	0x00000000
        /*0040*/ 	.short	0x0001
        /*0042*/ 	.short	0x0008
        /*0044*/ 	.byte	0x00, 0xf4, 0x21, 0x00


	//----- nvinfo : EIATTR_KPARAM_INFO
	.align		4
.L_17:
        /*0048*/ 	.byte	0x04, 0x17
        /*004a*/ 	.short	(.L_19 - .L_18)
.L_18:
        /*004c*/ 	.word	0x00000000
        /*0050*/ 	.short	0x0000
        /*0052*/ 	.short	0x0000
        /*0054*/ 	.byte	0x00, 0xf4, 0x21, 0x00


	//----- nvinfo : EIATTR_SPARSE_MMA_MASK
	.align		4
.L_19:
        /*0058*/ 	.byte	0x03, 0x50
        /*005a*/ 	.short	0x0000


	//----- nvinfo : EIATTR_MAXREG_COUNT
	.align		4
        /*005c*/ 	.byte	0x03, 0x1b
        /*005e*/ 	.short	0x00ff


	//----- nvinfo : EIATTR_COOP_GROUP_MASK_REGIDS
	.align		4
        /*0060*/ 	.byte	0x04, 0x29
        /*0062*/ 	.short	(.L_21 - .L_20)


	//   ....[0]....
.L_20:
        /*0064*/ 	.word	0xffffffff


	//   ....[1]....
        /*0068*/ 	.word	0xffffffff


	//   ....[2]....
        /*006c*/ 	.word	0xffffffff


	//   ....[3]....
        /*0070*/ 	.word	0xffffffff


	//   ....[4]....
        /*0074*/ 	.word	0xffffffff


	//----- nvinfo : EIATTR_COOP_GROUP_INSTR_OFFSETS
	.align		4
.L_21:
        /*0078*/ 	.byte	0x04, 0x28
        /*007a*/ 	.short	(.L_23 - .L_22)


	//   ....[0]....
.L_22:
        /*007c*/ 	.word	0x00000820


	//   ....[1]....
        /*0080*/ 	.word	0x00000850


	//   ....[2]....
        /*0084*/ 	.word	0x00000900


	//   ....[3]....
        /*0088*/ 	.word	0x00000920


	//   ....[4]....
        /*008c*/ 	.word	0x00000950


	//----- nvinfo : EIATTR_EXIT_INSTR_OFFSETS
	.align		4
.L_23:
        /*0090*/ 	.byte	0x04, 0x1c
        /*0092*/ 	.short	(.L_25 - .L_24)


	//   ....[0]....
.L_24:
        /*0094*/ 	.word	0x000009e0


	//   ....[1]....
        /*0098*/ 	.word	0x00000a30


	//----- nvinfo : EIATTR_REQNTID
	.align		4
.L_25:
        /*009c*/ 	.byte	0x04, 0x10
        /*009e*/ 	.short	(.L_27 - .L_26)
.L_26:
        /*00a0*/ 	.word	0x00000100
        /*00a4*/ 	.word	0x00000001
        /*00a8*/ 	.word	0x00000001


	//----- nvinfo : EIATTR_CBANK_PARAM_SIZE
	.align		4
.L_27:
        /*00ac*/ 	.byte	0x03, 0x19
        /*00ae*/ 	.short	0x0020


	//----- nvinfo : EIATTR_PARAM_CBANK
	.align		4
        /*00b0*/ 	.byte	0x04, 0x0a
        /*00b2*/ 	.short	(.L_29 - .L_28)
	.align		4
.L_28:
        /*00b4*/ 	.word	index@(.nv.constant0.triton_per_fused_abs_mean_sub_17)
        /*00b8*/ 	.short	0x0210
        /*00ba*/ 	.short	0x0020


	//----- nvinfo : EIATTR_SW_WAR
	.align		4
.L_29:
        /*00bc*/ 	.byte	0x04, 0x36
        /*00be*/ 	.short	(.L_31 - .L_30)
.L_30:
        /*00c0*/ 	.word	0x00000008
.L_31:


//--------------------- .nv.callgraph             --------------------------
	.section	.nv.callgraph,"",@"SHT_CUDA_CALLGRAPH"
	.align	4
	.sectionentsize	8
	.align		4
        /*0000*/ 	.word	0x00000000
	.align		4
        /*0004*/ 	.word	0xffffffff
	.align		4
        /*0008*/ 	.word	0x00000000
	.align		4
        /*000c*/ 	.word	0xfffffffe
	.align		4
        /*0010*/ 	.word	0x00000000
	.align		4
        /*0014*/ 	.word	0xfffffffd
	.align		4
        /*0018*/ 	.word	0x00000000
	.align		4
        /*001c*/ 	.word	0xfffffffc


//--------------------- .text.triton_per_fused_abs_mean_sub_17 --------------------------
	.section	.text.triton_per_fused_abs_mean_sub_17,"ax",@progbits
	.sectionflags	@"SHF_BARRIERS=1"
	.align	128
        .global         triton_per_fused_abs_mean_sub_17
        .type           triton_per_fused_abs_mean_sub_17,@function
        .size           triton_per_fused_abs_mean_sub_17,(.L_x_1 - triton_per_fused_abs_mean_sub_17)
        .other          triton_per_fused_abs_mean_sub_17,@"STO_CUDA_ENTRY STV_DEFAULT"
triton_per_fused_abs_mean_sub_17:
.text.triton_per_fused_abs_mean_sub_17:
[----:B------:R-:W0:Y:S01]  /*0000*/  LDC R1, c[0x0][0x28] ;  /* 0x00000a00ff017b82 */ /* 0x000e220000000800 */
[----:B------:R-:W1:Y:S01]  /*0010*/  S2R R24, SR_TID.X ;  /* 0x0000000000187919 */ /* 0x000e620000002100 */
[----:B------:R-:W-:Y:S01]  /*0020*/  ULDC.64 UR6, c[0x0][0x208] ;  /* 0x0000820000067ab9 */ /* 0x000fe20000000a00 */
[----:B------:R-:W2:Y:S01]  /*0030*/  S2R R3, SR_CTAID.X ;  /* 0x0000000000037919 */ /* 0x000ea20000002500 */
[----:B-1----:R-:W-:Y:S02]  /*0040*/  LOP3.LUT R14, R24, 0x7, RZ, 0xc0, !PT ;  /* 0x00000007180e7812 */ /* 0x002fe400078ec0ff */
[----:B------:R-:W-:-:S03]  /*0050*/  SHF.R.U32.HI R2, RZ, 0x3, R24 ;  /* 0x00000003ff027819 */ /* 0x000fc60000011618 */
[----:B--2---:R-:W-:Y:S01]  /*0060*/  IMAD R0, R3, 0x8, R14 ;  /* 0x0000000803007824 */ /* 0x004fe200078e020e */
[----:B------:R-:W-:-:S04]  /*0070*/  SGXT.U32 R2, R2, 0x5 ;  /* 0x000000050202781a */ /* 0x000fc80000000000 */
[----:B------:R-:W-:Y:S02]  /*0080*/  SHF.R.S32.HI R3, RZ, 0x1f, R0 ;  /* 0x0000001fff037819 */ /* 0x000fe40000011400 */
[----:B------:R-:W-:Y:S02]  /*0090*/  ISETP.GE.AND P0, PT, R0, 0x800, PT ;  /* 0x000008000000780c */ /* 0x000fe40003f06270 */
[----:B------:R-:W-:-:S04]  /*00a0*/  LEA.HI R3, R3, R0, RZ, 0x5 ;  /* 0x0000000003037211 */ /* 0x000fc800078f28ff */
[----:B------:R-:W-:Y:S01]  /*00b0*/  SHF.R.S32.HI R7, RZ, 0x1d, R3 ;  /* 0x0000001dff077819 */ /* 0x000fe20000011403 */
[C---:B------:R-:W-:Y:S01]  /*00c0*/  IMAD.SHL.U32 R5, R3.reuse, 0x4, RZ ;  /* 0x0000000403057824 */ /* 0x040fe200078e00ff */
[----:B------:R-:W-:Y:S02]  /*00d0*/  LOP3.LUT R3, R3, 0x7ffe0, RZ, 0xc0, !PT ;  /* 0x0007ffe003037812 */ /* 0x000fe400078ec0ff */
[----:B------:R-:W-:Y:S02]  /*00e0*/  SGXT R7, R7, 0x1 ;  /* 0x000000010707781a */ /* 0x000fe40000000200 */
[----:B------:R-:W-:Y:S01]  /*00f0*/  LOP3.LUT R2, R2, 0xffffff80, R5, 0xf8, !PT ;  /* 0xffffff8002027812 */ /* 0x000fe200078ef805 */
[----:B------:R-:W-:-:S03]  /*0100*/  IMAD.IADD R3, R0, 0x1, -R3 ;  /* 0x0000000100037824 */ /* 0x000fc600078e0a03 */
[C---:B------:R-:W-:Y:S01]  /*0110*/  LOP3.LUT R4, R2.reuse, 0x20, RZ, 0xfc, !PT ;  /* 0x0000002002047812 */ /* 0x040fe200078efcff */
[C---:B------:R-:W-:Y:S01]  /*0120*/  IMAD R12, R3.reuse, 0x2000, R2 ;  /* 0x00002000030c7824 */ /* 0x040fe200078e0202 */
[C---:B------:R-:W-:Y:S02]  /*0130*/  LOP3.LUT R6, R2.reuse, 0x40, RZ, 0xfc, !PT ;  /* 0x0000004002067812 */ /* 0x040fe400078efcff */
[----:B------:R-:W-:Y:S01]  /*0140*/  LOP3.LUT R8, R2, 0x60, RZ, 0xfc, !PT ;  /* 0x0000006002087812 */ /* 0x000fe200078efcff */
[----:B------:R-:W-:Y:S01]  /*0150*/  IMAD R13, R3, 0x2000, R4 ;  /* 0x00002000030d7824 */ /* 0x000fe200078e0204 */
[----:B------:R-:W-:Y:S01]  /*0160*/  LEA.HI R9, R7, R2, RZ, 0x4 ;  /* 0x0000000207097211 */ /* 0x000fe200078f20ff */
[----:B------:R-:W-:Y:S01]  /*0170*/  IMAD R16, R3, 0x2000, R6 ;  /* 0x0000200003107824 */ /* 0x000fe200078e0206 */
[----:B------:R-:W-:Y:S01]  /*0180*/  LEA.HI R10, R7, R4, RZ, 0x4 ;  /* 0x00000004070a7211 */ /* 0x000fe200078f20ff */
[----:B------:R-:W-:Y:S01]  /*0190*/  IMAD R18, R3, 0x2000, R8 ;  /* 0x0000200003127824 */ /* 0x000fe200078e0208 */
[----:B------:R-:W-:-:S02]  /*01a0*/  LEA.HI R5, R7, R6, RZ, 0x4 ;  /* 0x0000000607057211 */ /* 0x000fc400078f20ff */
[----:B------:R-:W-:Y:S02]  /*01b0*/  LEA.HI R4, R7, R8, RZ, 0x4 ;  /* 0x0000000807047211 */ /* 0x000fe400078f20ff */
[----:B------:R-:W-:Y:S02]  /*01c0*/  SHF.R.S32.HI R7, RZ, 0x1f, R12 ;  /* 0x0000001fff077819 */ /* 0x000fe4000001140c */
[----:B------:R-:W-:Y:S02]  /*01d0*/  SHF.R.S32.HI R11, RZ, 0x4, R9 ;  /* 0x00000004ff0b7819 */ /* 0x000fe40000011409 */
[----:B------:R-:W-:Y:S02]  /*01e0*/  SHF.R.S32.HI R8, RZ, 0x1f, R13 ;  /* 0x0000001fff087819 */ /* 0x000fe4000001140d */
[----:B------:R-:W-:Y:S02]  /*01f0*/  LEA.HI R2, R7, R12, RZ, 0x10 ;  /* 0x0000000c07027211 */ /* 0x000fe400078f80ff */
[----:B------:R-:W-:-:S02]  /*0200*/  SHF.R.S32.HI R9, RZ, 0x1f, R16 ;  /* 0x0000001fff097819 */ /* 0x000fc40000011410 */
[----:B------:R-:W-:Y:S02]  /*0210*/  LEA.HI R12, R7, R12, RZ, 0x8 ;  /* 0x0000000c070c7211 */ /* 0x000fe400078f40ff */
[----:B------:R-:W-:Y:S02]  /*0220*/  LEA.HI R7, R11, R11, RZ, 0x4 ;  /* 0x0000000b0b077211 */ /* 0x000fe400078f20ff */
[CC--:B------:R-:W-:Y:S02]  /*0230*/  LEA.HI R6, R8.reuse, R13.reuse, RZ, 0x10 ;  /* 0x0000000d08067211 */ /* 0x0c0fe400078f80ff */
[----:B------:R-:W-:Y:S02]  /*0240*/  LEA.HI R3, R8, R13, RZ, 0x8 ;  /* 0x0000000d08037211 */ /* 0x000fe400078f40ff */
[----:B------:R-:W-:Y:S02]  /*0250*/  SHF.R.S32.HI R13, RZ, 0x4, R10 ;  /* 0x00000004ff0d7819 */ /* 0x000fe4000001140a */
[----:B------:R-:W-:-:S02]  /*0260*/  LEA.HI R8, R9, R16, RZ, 0x10 ;  /* 0x0000001009087211 */ /* 0x000fc400078f80ff */
[----:B------:R-:W-:Y:S02]  /*0270*/  LEA.HI R9, R9, R16, RZ, 0x8 ;  /* 0x0000001009097211 */ /* 0x000fe400078f40ff */
[----:B------:R-:W-:Y:S02]  /*0280*/  LOP3.LUT R16, R7, 0xffff0, RZ, 0xc0, !PT ;  /* 0x000ffff007107812 */ /* 0x000fe400078ec0ff */
[----:B------:R-:W-:Y:S02]  /*0290*/  LEA.HI R17, R13, R13, RZ, 0x4 ;  /* 0x0000000d0d117211 */ /* 0x000fe400078f20ff */
[----:B------:R-:W-:Y:S01]  /*02a0*/  SHF.R.S32.HI R5, RZ, 0x4, R5 ;  /* 0x00000004ff057819 */ /* 0x000fe20000011405 */
[----:B------:R-:W-:Y:S01]  /*02b0*/  IMAD.IADD R11, R11, 0x1, -R16 ;  /* 0x000000010b0b7824 */ /* 0x000fe200078e0a10 */
[----:B------:R-:W-:Y:S02]  /*02c0*/  LOP3.LUT R16, R17, 0xffff0, RZ, 0xc0, !PT ;  /* 0x000ffff011107812 */ /* 0x000fe400078ec0ff */
[----:B------:R-:W-:-:S02]  /*02d0*/  SHF.R.S32.HI R17, RZ, 0x4, R4 ;  /* 0x00000004ff117819 */ /* 0x000fc40000011404 */
[----:B------:R-:W-:Y:S01]  /*02e0*/  LEA.HI R4, R5, R5, RZ, 0x4 ;  /* 0x0000000505047211 */ /* 0x000fe200078f20ff */
[----:B------:R-:W-:Y:S01]  /*02f0*/  IMAD.IADD R13, R13, 0x1, -R16 ;  /* 0x000000010d0d7824 */ /* 0x000fe200078e0a10 */
[----:B------:R-:W-:Y:S02]  /*0300*/  SHF.R.S32.HI R19, RZ, 0x1f, R18 ;  /* 0x0000001fff137819 */ /* 0x000fe40000011412 */
[----:B------:R-:W-:Y:S02]  /*0310*/  SHF.R.S32.HI R20, RZ, 0x8, R12 ;  /* 0x00000008ff147819 */ /* 0x000fe4000001140c */
[----:B------:R-:W-:Y:S01]  /*0320*/  LOP3.LUT R12, R4, 0xffff0, RZ, 0xc0, !PT ;  /* 0x000ffff0040c7812 */ /* 0x000fe200078ec0ff */
[----:B------:R-:W-:Y:S01]  /*0330*/  IMAD.SHL.U32 R4, R24, 0x20, RZ ;  /* 0x0000002018047824 */ /* 0x000fe200078e00ff */
[CC--:B------:R-:W-:Y:S02]  /*0340*/  LEA.HI R7, R19.reuse, R18.reuse, RZ, 0x10 ;  /* 0x0000001213077211 */ /* 0x0c0fe400078f80ff */
[----:B------:R-:W-:-:S02]  /*0350*/  LEA.HI R10, R19, R18, RZ, 0x8 ;  /* 0x00000012130a7211 */ /* 0x000fc400078f40ff */
[----:B------:R-:W-:Y:S02]  /*0360*/  LEA.HI R16, R17, R17, RZ, 0x4 ;  /* 0x0000001111107211 */ /* 0x000fe400078f20ff */
[----:B------:R-:W-:Y:S02]  /*0370*/  LEA.HI R19, R20, R20, RZ, 0x8 ;  /* 0x0000001414137211 */ /* 0x000fe400078f40ff */
[----:B------:R-:W-:Y:S02]  /*0380*/  LOP3.LUT R18, R16, 0xffff0, RZ, 0xc0, !PT ;  /* 0x000ffff010127812 */ /* 0x000fe400078ec0ff */
[----:B------:R-:W-:Y:S01]  /*0390*/  LOP3.LUT R21, R19, 0xffffff00, RZ, 0xc0, !PT ;  /* 0xffffff0013157812 */ /* 0x000fe200078ec0ff */
[----:B------:R-:W-:Y:S01]  /*03a0*/  IMAD.IADD R19, R5, 0x1, -R12 ;  /* 0x0000000105137824 */ /* 0x000fe200078e0a0c */
[----:B------:R-:W-:Y:S01]  /*03b0*/  LOP3.LUT R16, R4, 0xf00, RZ, 0xc0, !PT ;  /* 0x00000f0004107812 */ /* 0x000fe200078ec0ff */
[----:B------:R-:W-:Y:S01]  /*03c0*/  IMAD.IADD R17, R17, 0x1, -R18 ;  /* 0x0000000111117824 */ /* 0x000fe200078e0a12 */
[----:B------:R-:W-:Y:S01]  /*03d0*/  LOP3.LUT R2, R2, 0xffff0000, RZ, 0xc0, !PT ;  /* 0xffff000002027812 */ /* 0x000fe200078ec0ff */
[----:B------:R-:W-:Y:S01]  /*03e0*/  IMAD.IADD R21, R20, 0x1, -R21 ;  /* 0x0000000114157824 */ /* 0x000fe200078e0a15 */
[----:B------:R-:W1:Y:S01]  /*03f0*/  LDC.64 R4, c[0x0][0x210] ;  /* 0x00008400ff047b82 */ /* 0x000e620000000a00 */
[--C-:B------:R-:W-:Y:S01]  /*0400*/  IMAD R11, R11, 0x1000, R16.reuse ;  /* 0x000010000b0b7824 */ /* 0x100fe200078e0210 */
[----:B------:R-:W-:Y:S01]  /*0410*/  SHF.R.S32.HI R9, RZ, 0x8, R9 ;  /* 0x00000008ff097819 */ /* 0x000fe20000011409 */
[----:B------:R-:W-:Y:S01]  /*0420*/  IMAD R13, R13, 0x1000, R16 ;  /* 0x000010000d0d7824 */ /* 0x000fe200078e0210 */
[----:B------:R-:W-:Y:S01]  /*0430*/  SHF.R.S32.HI R10, RZ, 0x8, R10 ;  /* 0x00000008ff0a7819 */ /* 0x000fe2000001140a */
[----:B------:R-:W-:Y:S01]  /*0440*/  IMAD R12, R19, 0x1000, R16 ;  /* 0x00001000130c7824 */ /* 0x000fe200078e0210 */
[----:B------:R-:W-:Y:S01]  /*0450*/  IADD3 R11, R21, R11, R2 ;  /* 0x0000000b150b7210 */ /* 0x000fe20007ffe002 */
[----:B------:R-:W-:Y:S01]  /*0460*/  IMAD R17, R17, 0x1000, R16 ;  /* 0x0000100011117824 */ /* 0x000fe200078e0210 */
[----:B------:R-:W-:-:S02]  /*0470*/  SHF.R.S32.HI R16, RZ, 0x8, R3 ;  /* 0x00000008ff107819 */ /* 0x000fc40000011403 */
[----:B------:R-:W2:Y:S01]  /*0480*/  LDC.64 R2, c[0x0][0x218] ;  /* 0x00008600ff027b82 */ /* 0x000ea20000000a00 */
[----:B------:R-:W-:Y:S02]  /*0490*/  LEA.HI R20, R9, R9, RZ, 0x8 ;  /* 0x0000000909147211 */ /* 0x000fe400078f40ff */
[----:B------:R-:W-:Y:S02]  /*04a0*/  LEA.HI R18, R16, R16, RZ, 0x8 ;  /* 0x0000001010127211 */ /* 0x000fe400078f40ff */
[----:B------:R-:W-:Y:S02]  /*04b0*/  LEA.HI R21, R10, R10, RZ, 0x8 ;  /* 0x0000000a0a157211 */ /* 0x000fe400078f40ff */
[----:B------:R-:W-:Y:S02]  /*04c0*/  LOP3.LUT R19, R18, 0xffffff00, RZ, 0xc0, !PT ;  /* 0xffffff0012137812 */ /* 0x000fe400078ec0ff */
[----:B------:R-:W-:Y:S02]  /*04d0*/  LOP3.LUT R18, R20, 0xffffff00, RZ, 0xc0, !PT ;  /* 0xffffff0014127812 */ /* 0x000fe400078ec0ff */
[----:B------:R-:W-:Y:S01]  /*04e0*/  LOP3.LUT R21, R21, 0xffffff00, RZ, 0xc0, !PT ;  /* 0xffffff0015157812 */ /* 0x000fe200078ec0ff */
[----:B------:R-:W-:Y:S01]  /*04f0*/  IMAD.IADD R20, R16, 0x1, -R19 ;  /* 0x0000000110147824 */ /* 0x000fe200078e0a13 */
[----:B------:R-:W-:Y:S01]  /*0500*/  LOP3.LUT R6, R6, 0xffff0000, RZ, 0xc0, !PT ;  /* 0xffff000006067812 */ /* 0x000fe200078ec0ff */
[----:B------:R-:W-:Y:S01]  /*0510*/  IMAD.IADD R9, R9, 0x1, -R18 ;  /* 0x0000000109097824 */ /* 0x000fe200078e0a12 */
[----:B------:R-:W-:Y:S01]  /*0520*/  LOP3.LUT R25, R8, 0xffff0000, RZ, 0xc0, !PT ;  /* 0xffff000008197812 */ /* 0x000fe200078ec0ff */
[----:B------:R-:W-:Y:S01]  /*0530*/  IMAD.IADD R21, R10, 0x1, -R21 ;  /* 0x000000010a157824 */ /* 0x000fe200078e0a15 */
[----:B------:R-:W-:Y:S01]  /*0540*/  LOP3.LUT R8, R7, 0xffff0000, RZ, 0xc0, !PT ;  /* 0xffff000007087812 */ /* 0x000fe200078ec0ff */
[----:B------:R-:W-:Y:S01]  /*0550*/  IMAD.MOV.U32 R16, RZ, RZ, RZ ;  /* 0x000000ffff107224 */ /* 0x000fe200078e00ff */
[----:B------:R-:W-:Y:S01]  /*0560*/  IADD3 R13, R20, R13, R6 ;  /* 0x0000000d140d7210 */ /* 0x000fe20007ffe006 */
[----:B-1----:R-:W-:Y:S01]  /*0570*/  IMAD.WIDE R18, R11, 0x4, R4 ;  /* 0x000000040b127825 */ /* 0x002fe200078e0204 */
[----:B------:R-:W-:-:S02]  /*0580*/  IADD3 R17, R21, R17, R8 ;  /* 0x0000001115117210 */ /* 0x000fc40007ffe008 */
[----:B------:R-:W-:Y:S02]  /*0590*/  CS2R R22, SRZ ;  /* 0x0000000000167805 */ /* 0x000fe4000001ff00 */
[----:B------:R-:W-:Y:S02]  /*05a0*/  IADD3 R25, R9, R12, R25 ;  /* 0x0000000c09197210 */ /* 0x000fe40007ffe019 */
[----:B------:R-:W-:Y:S01]  /*05b0*/  CS2R R20, SRZ ;  /* 0x0000000000147805 */ /* 0x000fe2000001ff00 */
[----:B------:R-:W-:Y:S01]  /*05c0*/  IMAD.WIDE R6, R13, 0x4, R4 ;  /* 0x000000040d067825 */ /* 0x000fe200078e0204 */
[----:B------:R1:W3:Y:S03]  /*05d0*/  @!P0 LDG.E.EL R16, desc[UR6][R18.64] ;  /* 0x0000000612108981 */ /* 0x0002e6000c2e1900 */
[--C-:B--2---:R-:W-:Y:S01]  /*05e0*/  IMAD.WIDE R10, R11, 0x4, R2.reuse ;  /* 0x000000040b0a7825 */ /* 0x104fe200078e0202 */
[----:B------:R3:W2:Y:S03]  /*05f0*/  @!P0 LDG.E.EL R22, desc[UR6][R6.64] ;  /* 0x0000000606168981 */ /* 0x0006a6000c2e1900 */
[----:B------:R-:W-:Y:S01]  /*0600*/  IMAD.WIDE R12, R13, 0x4, R2 ;  /* 0x000000040d0c7825 */ /* 0x000fe200078e0202 */
[----:B------:R-:W4:Y:S03]  /*0610*/  @!P0 LDG.E.EL R20, desc[UR6][R10.64] ;  /* 0x000000060a148981 */ /* 0x000f26000c2e1900 */
[----:B------:R-:W-:Y:S01]  /*0620*/  IMAD.MOV.U32 R26, RZ, RZ, RZ ;  /* 0x000000ffff1a7224 */ /* 0x000fe200078e00ff */
[----:B------:R-:W5:Y:S01]  /*0630*/  @!P0 LDG.E.EL R23, desc[UR6][R12.64] ;  /* 0x000000060c178981 */ /* 0x000f62000c2e1900 */
[----:B------:R-:W-:-:S04]  /*0640*/  IMAD.WIDE R8, R25, 0x4, R4 ;  /* 0x0000000419087825 */ /* 0x000fc800078e0204 */
[----:B-1----:R-:W-:Y:S01]  /*0650*/  IMAD.WIDE R18, R25, 0x4, R2 ;  /* 0x0000000419127825 */ /* 0x002fe200078e0202 */
[----:B------:R-:W5:Y:S03]  /*0660*/  @!P0 LDG.E.EL R21, desc[UR6][R8.64] ;  /* 0x0000000608158981 */ /* 0x000f66000c2e1900 */
[C---:B------:R-:W-:Y:S01]  /*0670*/  IMAD.WIDE R4, R17.reuse, 0x4, R4 ;  /* 0x0000000411047825 */ /* 0x040fe200078e0204 */
[----:B------:R-:W5:Y:S03]  /*0680*/  @!P0 LDG.E.EL R26, desc[UR6][R18.64] ;  /* 0x00000006121a8981 */ /* 0x000f66000c2e1900 */
[----:B------:R-:W-:-:S04]  /*0690*/  IMAD.WIDE R2, R17, 0x4, R2 ;  /* 0x0000000411027825 */ /* 0x000fc800078e0202 */
[----:B------:R-:W-:Y:S02]  /*06a0*/  IMAD.MOV.U32 R17, RZ, RZ, RZ ;  /* 0x000000ffff117224 */ /* 0x000fe400078e00ff */
[----:B------:R-:W-:-:S04]  /*06b0*/  IMAD.MOV.U32 R25, RZ, RZ, RZ ;  /* 0x000000ffff197224 */ /* 0x000fc800078e00ff */
[----:B------:R-:W5:Y:S04]  /*06c0*/  @!P0 LDG.E.EL R17, desc[UR6][R4.64] ;  /* 0x0000000604118981 */ /* 0x000f68000c2e1900 */
[----:B------:R1:W5:Y:S01]  /*06d0*/  @!P0 LDG.E.EL R25, desc[UR6][R2.64] ;  /* 0x0000000602198981 */ /* 0x000362000c2e1900 */
[----:B------:R-:W1:Y:S01]  /*06e0*/  S2UR UR5, SR_CgaCtaId ;  /* 0x00000000000579c3 */ /* 0x000e620000008800 */
[----:B------:R-:W-:Y:S01]  /*06f0*/  UMOV UR4, 0x400 ;  /* 0x0000040000047882 */ /* 0x000fe20000000000 */
[----:B------:R-:W-:Y:S01]  /*0700*/  ISETP.GE.AND P1, PT, R24, 0x40, PT ;  /* 0x000000401800780c */ /* 0x000fe20003f26270 */
[----:B01----:R-:W-:Y:S01]  /*0710*/  UPRMT UR4, UR5, 0x654, UR4 ;  /* 0x0000065405047896 */ /* 0x003fe20008000004 */
[----:B---3--:R-:W-:Y:S02]  /*0720*/  SEL R7, R16, RZ, !P0 ;  /* 0x000000ff10077207 */ /* 0x008fe40004000000 */
[----:B--2---:R-:W-:-:S02]  /*0730*/  SEL R6, R22, RZ, !P0 ;  /* 0x000000ff16067207 */ /* 0x004fc40004000000 */
[----:B----4-:R-:W-:Y:S02]  /*0740*/  SEL R20, R20, RZ, !P0 ;  /* 0x000000ff14147207 */ /* 0x010fe40004000000 */
[----:B-----5:R-:W-:-:S03]  /*0750*/  SEL R23, R23, RZ, !P0 ;  /* 0x000000ff17177207 */ /* 0x020fc60004000000 */
[----:B------:R-:W-:Y:S02]  /*0760*/  FADD R7, R7, -R20 ;  /* 0x8000001407077221 */ /* 0x000fe40000000000 */
[----:B------:R-:W-:Y:S01]  /*0770*/  FADD R6, R6, -R23 ;  /* 0x8000001706067221 */ /* 0x000fe20000000000 */
[----:B------:R-:W-:Y:S02]  /*0780*/  SEL R21, R21, RZ, !P0 ;  /* 0x000000ff15157207 */ /* 0x000fe40004000000 */
[----:B------:R-:W-:Y:S01]  /*0790*/  SEL R26, R26, RZ, !P0 ;  /* 0x000000ff1a1a7207 */ /* 0x000fe20004000000 */
[----:B------:R-:W-:-:S04]  /*07a0*/  FADD R7, |R6|, |R7| ;  /* 0x4000000706077221 */ /* 0x000fc80000000200 */
[----:B------:R-:W-:Y:S01]  /*07b0*/  FADD R2, R21, -R26 ;  /* 0x8000001a15027221 */ /* 0x000fe20000000000 */
[----:B------:R-:W-:Y:S02]  /*07c0*/  SEL R8, R17, RZ, !P0 ;  /* 0x000000ff11087207 */ /* 0x000fe40004000000 */
[----:B------:R-:W-:Y:S01]  /*07d0*/  SEL R25, R25, RZ, !P0 ;  /* 0x000000ff19197207 */ /* 0x000fe20004000000 */
[----:B------:R-:W-:-:S04]  /*07e0*/  FADD R2, |R2|, R7 ;  /* 0x0000000702027221 */ /* 0x000fc80000000200 */
[----:B------:R-:W-:-:S04]  /*07f0*/  FADD R25, R8, -R25 ;  /* 0x8000001908197221 */ /* 0x000fc80000000000 */
[----:B------:R-:W-:-:S05]  /*0800*/  FADD R2, |R25|, R2 ;  /* 0x0000000219027221 */ /* 0x000fca0000000200 */
[----:B------:R-:W-:-:S05]  /*0810*/  FSEL R4, R2, RZ, !P0 ;  /* 0x000000ff02047208 */ /* 0x000fca0004000000 */
[----:B------:R-:W0:Y:S01]  /*0820*/  SHFL.BFLY PT, R3, R4, 0x10, 0x1f ;  /* 0x0e001f0004037f89 */ /* 0x000e2200000e0000 */
[----:B------:R-:W-:Y:S01]  /*0830*/  LOP3.LUT R2, R24, 0x1f, RZ, 0xc0, !PT ;  /* 0x0000001f18027812 */ /* 0x000fe200078ec0ff */
[----:B0-----:R-:W-:-:S05]  /*0840*/  FADD R5, R4, R3 ;  /* 0x0000000304057221 */ /* 0x001fca0000000000 */
[----:B------:R-:W0:Y:S01]  /*0850*/  SHFL.BFLY PT, R6, R5, 0x8, 0x1f ;  /* 0x0d001f0005067f89 */ /* 0x000e2200000e0000 */
[----:B------:R-:W-:Y:S02]  /*0860*/  SHF.R.U32.HI R3, RZ, 0x3, R24 ;  /* 0x00000003ff037819 */ /* 0x000fe40000011618 */
[----:B------:R-:W-:Y:S01]  /*0870*/  ISETP.GE.U32.AND P0, PT, R2, 0x8, PT ;  /* 0x000000080200780c */ /* 0x000fe20003f06070 */
[----:B------:R-:W-:Y:S01]  /*0880*/  IMAD.SHL.U32 R4, R14, 0x20, RZ ;  /* 0x000000200e047824 */ /* 0x000fe200078e00ff */
[----:B------:R-:W-:Y:S01]  /*0890*/  LOP3.LUT R3, R3, 0x1c, RZ, 0xc0, !PT ;  /* 0x0000001c03037812 */ /* 0x000fe200078ec0ff */
[----:B0-----:R-:W-:-:S03]  /*08a0*/  FADD R11, R5, R6 ;  /* 0x00000006050b7221 */ /* 0x001fc60000000000 */
[----:B------:R-:W-:-:S07]  /*08b0*/  LOP3.LUT R6, R4, R3, RZ, 0xfc, !PT ;  /* 0x0000000304067212 */ /* 0x000fce00078efcff */
[----:B------:R-:W-:Y:S01]  /*08c0*/  @!P0 STS [R6+UR4], R11 ;  /* 0x0000000b06008988 */ /* 0x000fe20008000804 */
[----:B------:R-:W-:Y:S01]  /*08d0*/  LEA R5, R24, UR4, 0x2 ;  /* 0x0000000418057c11 */ /* 0x000fe2000f8e10ff */
[----:B------:R-:W-:Y:S06]  /*08e0*/  BAR.SYNC.DEFER_BLOCKING 0x0 ;  /* 0x0000000000007b1d */ /* 0x000fec0000010000 */
[----:B------:R-:W0:Y:S04]  /*08f0*/  @!P1 LDS R15, [R5] ;  /* 0x00000000050f9984 */ /* 0x000e280000000800 */
[----:B0-----:R-:W0:Y:S02]  /*0900*/  SHFL.BFLY PT, R2, R15, 0x4, 0x1f ;  /* 0x0c801f000f027f89 */ /* 0x001e2400000e0000 */
[----:B0-----:R-:W-:-:S05]  /*0910*/  FADD R7, R15, R2 ;  /* 0x000000020f077221 */ /* 0x001fca0000000000 */
[----:B------:R-:W0:Y:S01]  /*0920*/  SHFL.BFLY PT, R2, R7, 0x2, 0x1f ;  /* 0x0c401f0007027f89 */ /* 0x000e2200000e0000 */
[----:B------:R-:W-:Y:S01]  /*0930*/  ISETP.NE.AND P0, PT, R14, RZ, PT ;  /* 0x000000ff0e00720c */ /* 0x000fe20003f05270 */
[----:B0-----:R-:W-:-:S05]  /*0940*/  FADD R8, R7, R2 ;  /* 0x0000000207087221 */ /* 0x001fca0000000000 */
[----:B------:R-:W0:Y:S01]  /*0950*/  SHFL.BFLY PT, R9, R8, 0x1, 0x1f ;  /* 0x0c201f0008097f89 */ /* 0x000e2200000e0000 */
[----:B------:R-:W-:Y:S02]  /*0960*/  SHF.R.U32.HI R2, RZ, 0x3, R24 ;  /* 0x00000003ff027819 */ /* 0x000fe40000011618 */
[----:B------:R-:W-:Y:S02]  /*0970*/  ISETP.LT.AND P0, PT, R24, 0x40, !P0 ;  /* 0x000000401800780c */ /* 0x000fe40004701270 */
[----:B------:R-:W-:-:S04]  /*0980*/  SGXT.U32 R2, R2, 0x2 ;  /* 0x000000020202781a */ /* 0x000fc80000000000 */
[----:B------:R-:W-:Y:S01]  /*0990*/  LOP3.LUT P1, RZ, R3, R2, RZ, 0xfc, !PT ;  /* 0x0000000203ff7212 */ /* 0x000fe2000782fcff */
[----:B0-----:R-:W-:-:S06]  /*09a0*/  FADD R2, R8, R9 ;  /* 0x0000000908027221 */ /* 0x001fcc0000000000 */
[----:B------:R0:W-:Y:S01]  /*09b0*/  @P0 STS [R5], R2 ;  /* 0x0000000205000388 */ /* 0x0001e20000000800 */
[----:B------:R-:W-:Y:S01]  /*09c0*/  BAR.SYNC.DEFER_BLOCKING 0x0 ;  /* 0x0000000000007b1d */ /* 0x000fe20000010000 */
[----:B------:R-:W-:-:S13]  /*09d0*/  ISETP.LT.AND P1, PT, R0, 0x800, !P1 ;  /* 0x000008000000780c */ /* 0x000fda0004f21270 */
[----:B0-----:R-:W-:Y:S05]  /*09e0*/  @!P1 EXIT ;  /* 0x000000000000994d */ /* 0x001fea0003800000 */
[----:B------:R-:W0:Y:S01]  /*09f0*/  LDS R5, [R4+UR4] ;  /* 0x0000000404057984 */ /* 0x000e220008000800 */
[----:B------:R-:W1:Y:S02]  /*0a00*/  LDC.64 R2, c[0x0][0x220] ;  /* 0x00008800ff027b82 */ /* 0x000e640000000a00 */
[----:B-1----:R-:W-:-:S05]  /*0a10*/  IMAD.WIDE R2, R0, 0x4, R2 ;  /* 0x0000000400027825 */ /* 0x002fca00078e0202 */
[----:B0-----:R-:W-:Y:S01]  /*0a20*/  STG.E desc[UR6][R2.64], R5 ;  /* 0x0000000502007986 */ /* 0x001fe2000c101906 */
[----:B------:R-:W-:Y:S05]  /*0a30*/  EXIT ;  /* 0x000000000000794d */ /* 0x000fea0003800000 */
.L_x_0:
[----:B------:R-:W-:-:S00]  /*0a40*/  BRA `(.L_x_0) ;  /* 0xfffffffc00fc7947 */ /* 0x000fc0000383ffff */
[----:B------:R-:W-:-:S00]  /*0a50*/  NOP ;  /* 0x0000000000007918 */ /* 0x000fc00000000000 */
        /* <DEDUP_REMOVED lines=10> */
.L_x_1:


//--------------------- .nv.shared.triton_per_fused_abs_mean_sub_17 --------------------------
	.section	.nv.shared.triton_per_fused_abs_mean_sub_17,"aw",@nobits
	.sectionflags	@""
	.align	16
	.zero		1024


//--------------------- .nv.constant0.triton_per_fused_abs_mean_sub_17 --------------------------
	.section	.nv.constant0.triton_per_fused_abs_mean_sub_17,"a",@progbits
	.sectionflags	@""
	.align	4
.nv.constant0.triton_per_fused_abs_mean_sub_17:
	.zero		560
